//
// Generated by NVIDIA NVVM Compiler
//
// Compiler Build ID: CL-36424714
// Cuda compilation tools, release 13.0, V13.0.88
// Based on NVVM 20.0.0
//

.version 9.0
.target sm_100
.address_size 64

	// .globl	_Z10scanKernelPfS_S_
// _ZZ10scanKernelPfS_S_E12share_memory has been demoted

.visible .entry _Z10scanKernelPfS_S_(
	.param .u64 .ptr .align 1 _Z10scanKernelPfS_S__param_0,
	.param .u64 .ptr .align 1 _Z10scanKernelPfS_S__param_1,
	.param .u64 .ptr .align 1 _Z10scanKernelPfS_S__param_2
)
{
	.reg .pred 	%p<6>;
	.reg .b32 	%r<9>;
	.reg .b32 	%f<14>;
	.reg .b64 	%rd<13>;
	// demoted variable
	.shared .align 4 .b8 _ZZ10scanKernelPfS_S_E12share_memory[16];
	ld.param.u64 	%rd3, [_Z10scanKernelPfS_S__param_0];
	ld.param.u64 	%rd1, [_Z10scanKernelPfS_S__param_1];
	ld.param.u64 	%rd2, [_Z10scanKernelPfS_S__param_2];
	cvta.to.global.u64 	%rd4, %rd3;
	mov.u32 	%r1, %ctaid.x;
	mov.u32 	%r2, %ntid.x;
	mov.u32 	%r3, %tid.x;
	mad.lo.s32 	%r4, %r1, %r2, %r3;
	mul.wide.s32 	%rd5, %r4, 4;
	add.s64 	%rd6, %rd4, %rd5;
	ld.global.f32 	%f7, [%rd6];
	shl.b32 	%r6, %r3, 2;
	mov.u32 	%r7, _ZZ10scanKernelPfS_S_E12share_memory;
	add.s32 	%r5, %r7, %r6;
	st.shared.f32 	[%r5], %f7;
	bar.sync 	0;
	setp.eq.s32 	%p1, %r3, 0;
	@%p1 bra 	$L__BB0_2;
	ld.shared.f32 	%f13, [%r5+-4];
$L__BB0_2:
	setp.eq.s32 	%p2, %r3, 0;
	bar.sync 	0;
	@%p2 bra 	$L__BB0_4;
	ld.shared.f32 	%f8, [%r5];
	add.f32 	%f9, %f13, %f8;
	st.shared.f32 	[%r5], %f9;
$L__BB0_4:
	bar.sync 	0;
	setp.lt.u32 	%p3, %r3, 2;
	@%p3 bra 	$L__BB0_6;
	ld.shared.f32 	%f13, [%r5+-8];
$L__BB0_6:
	setp.lt.u32 	%p4, %r3, 2;
	bar.sync 	0;
	@%p4 bra 	$L__BB0_8;
	ld.shared.f32 	%f10, [%r5];
	add.f32 	%f11, %f13, %f10;
	st.shared.f32 	[%r5], %f11;
$L__BB0_8:
	bar.sync 	0;
	add.s32 	%r8, %r2, -1;
	setp.ne.s32 	%p5, %r3, %r8;
	ld.shared.f32 	%f5, [%r5];
	@%p5 bra 	$L__BB0_10;
	cvta.to.global.u64 	%rd7, %rd2;
	mul.wide.u32 	%rd8, %r1, 4;
	add.s64 	%rd9, %rd7, %rd8;
	st.global.f32 	[%rd9], %f5;
$L__BB0_10:
	cvta.to.global.u64 	%rd10, %rd1;
	add.s64 	%rd12, %rd10, %rd5;
	st.global.f32 	[%rd12], %f5;
	ret;

}
	// .globl	_Z11scanPartialPf
.visible .entry _Z11scanPartialPf(
	.param .u64 .ptr .align 1 _Z11scanPartialPf_param_0
)
{
	.reg .pred 	%p<5>;
	.reg .b32 	%r<12>;
	.reg .b32 	%f<9>;
	.reg .b64 	%rd<7>;

	ld.param.u64 	%rd3, [_Z11scanPartialPf_param_0];
	cvta.to.global.u64 	%rd1, %rd3;
	mov.u32 	%r7, %ctaid.x;
	mov.u32 	%r1, %ntid.x;
	mov.u32 	%r2, %tid.x;
	mad.lo.s32 	%r3, %r7, %r1, %r2;
	add.s32 	%r8, %r1, -1;
	setp.ge.u32 	%p1, %r3, %r8;
	@%p1 bra 	$L__BB1_7;
	shr.u32 	%r4, %r1, 1;
	mul.wide.u32 	%rd4, %r3, 4;
	add.s64 	%rd2, %rd1, %rd4;
	mov.b32 	%r11, 1;
$L__BB1_2:
	setp.lt.u32 	%p2, %r2, %r11;
	@%p2 bra 	$L__BB1_4;
	sub.s32 	%r10, %r3, %r11;
	mul.wide.s32 	%rd5, %r10, 4;
	add.s64 	%rd6, %rd1, %rd5;
	ld.global.f32 	%f8, [%rd6];
$L__BB1_4:
	setp.lt.u32 	%p3, %r2, %r11;
	bar.sync 	0;
	@%p3 bra 	$L__BB1_6;
	ld.global.f32 	%f5, [%rd2];
	add.f32 	%f6, %f8, %f5;
	st.global.f32 	[%rd2], %f6;
$L__BB1_6:
	bar.sync 	0;
	shl.b32 	%r11, %r11, 1;
	setp.le.u32 	%p4, %r11, %r4;
	@%p4 bra 	$L__BB1_2;
$L__BB1_7:
	ret;

}


// ===== COMPILED SASS (sm_100) =====

	.target	sm_100

	.elftype	@"ET_EXEC"


//--------------------- .note.nv.tkinfo           --------------------------
	.section	.note.nv.tkinfo,"",@"SHT_NOTE"
	.sectionflags	@"SHF_NOTE_NV_TKINFO"
	.tkinfo
        /*0018*/ 	.word	0x00000002
        /*0030*/ 	.string	""
        /*0030*/ 	.string	"ptxas"
        /*0030*/ 	.string	"Cuda compilation tools, release 13.0, V13.0.88"
        /*0030*/ 	.string	"Build cuda_13.0.r13.0/compiler.36424714_0"
        /*0030*/ 	.string	"-arch sm_100 -m 64 "



//--------------------- .note.nv.cuinfo           --------------------------
	.section	.note.nv.cuinfo,"",@"SHT_NOTE"
	.sectionflags	@"SHF_NOTE_NV_CUINFO"
        /*0018*/ 	.short	0x0002
        /*001a*/ 	.short	0x0064
        /*001c*/ 	.short	0x0082
	.zero		2


//--------------------- .nv.info                  --------------------------
	.section	.nv.info,"",@"SHT_CUDA_INFO"
	.align	4


	//----- nvinfo : EIATTR_REGCOUNT
	.align		4
        /*0000*/ 	.byte	0x04, 0x2f
        /*0002*/ 	.short	(.L_1 - .L_0)
	.align		4
.L_0:
        /*0004*/ 	.word	index@(_Z10scanKernelPfS_S_)
        /*0008*/ 	.word	0x00000010


	//----- nvinfo : EIATTR_FRAME_SIZE
	.align		4
.L_1:
        /*000c*/ 	.byte	0x04, 0x11
        /*000e*/ 	.short	(.L_3 - .L_2)
	.align		4
.L_2:
        /*0010*/ 	.word	index@(_Z10scanKernelPfS_S_)
        /*0014*/ 	.word	0x00000000


	//----- nvinfo : EIATTR_REGCOUNT
	.align		4
.L_3:
        /*0018*/ 	.byte	0x04, 0x2f
        /*001a*/ 	.short	(.L_5 - .L_4)
	.align		4
.L_4:
        /*001c*/ 	.word	index@(_Z11scanPartialPf)
        /*0020*/ 	.word	0x0000000e


	//----- nvinfo : EIATTR_FRAME_SIZE
	.align		4
.L_5:
        /*0024*/ 	.byte	0x04, 0x11
        /*0026*/ 	.short	(.L_7 - .L_6)
	.align		4
.L_6:
        /*0028*/ 	.word	index@(_Z11scanPartialPf)
        /*002c*/ 	.word	0x00000000


	//----- nvinfo : EIATTR_MIN_STACK_SIZE
	.align		4
.L_7:
        /*0030*/ 	.byte	0x04, 0x12
        /*0032*/ 	.short	(.L_9 - .L_8)
	.align		4
.L_8:
        /*0034*/ 	.word	index@(_Z11scanPartialPf)
        /*0038*/ 	.word	0x00000000


	//----- nvinfo : EIATTR_MIN_STACK_SIZE
	.align		4
.L_9:
        /*003c*/ 	.byte	0x04, 0x12
        /*003e*/ 	.short	(.L_11 - .L_10)
	.align		4
.L_10:
        /*0040*/ 	.word	index@(_Z10scanKernelPfS_S_)
        /*0044*/ 	.word	0x00000000
.L_11:


//--------------------- .nv.compat                --------------------------
	.section	.nv.compat,"",@"SHT_CUDA_COMPAT_INFO"
	.align	4
        /*0000*/ 	.byte	0x02, 0x09, 0x00, 0x00, 0x02, 0x02, 0x01, 0x00, 0x02, 0x05, 0x05, 0x00, 0x03, 0x07, 0x01, 0x01
        /*0010*/ 	.byte	0x02, 0x03, 0x00, 0x00, 0x02, 0x06, 0x01, 0x00, 0x04, 0x0b, 0x08, 0x00, 0x09, 0x00, 0x00, 0x00
        /*0020*/ 	.byte	0x00, 0x00, 0x00, 0x00


//--------------------- .nv.info._Z11scanPartialPf --------------------------
	.section	.nv.info._Z11scanPartialPf,"",@"SHT_CUDA_INFO"
	.sectionflags	@""
	.align	4


	//----- nvinfo : EIATTR_CUDA_API_VERSION
	.align		4
        /*0000*/ 	.byte	0x04, 0x37
        /*0002*/ 	.short	(.L_13 - .L_12)
.L_12:
        /*0004*/ 	.word	0x00000082


	//----- nvinfo : EIATTR_KPARAM_INFO
	.align		4
.L_13:
        /*0008*/ 	.byte	0x04, 0x17
        /*000a*/ 	.short	(.L_15 - .L_14)
.L_14:
        /*000c*/ 	.word	0x00000000
        /*0010*/ 	.short	0x0000
        /*0012*/ 	.short	0x0000
        /*0014*/ 	.byte	0x00, 0xf5, 0x21, 0x00


	//----- nvinfo : EIATTR_SPARSE_MMA_MASK
	.align		4
.L_15:
        /*0018*/ 	.byte	0x03, 0x50
        /*001a*/ 	.short	0x0000


	//----- nvinfo : EIATTR_MAXREG_COUNT
	.align		4
        /*001c*/ 	.byte	0x03, 0x1b
        /*001e*/ 	.short	0x00ff


	//----- nvinfo : EIATTR_NUM_BARRIERS
	.align		4
        /*0020*/ 	.byte	0x02, 0x4c
        /*0022*/ 	.byte	0x01
	.zero		1


	//----- nvinfo : EIATTR_MERCURY_ISA_VERSION
	.align		4
        /*0024*/ 	.byte	0x03, 0x5f
        /*0026*/ 	.short	0x0101


	//----- nvinfo : EIATTR_VRC_CTA_INIT_COUNT
	.align		4
        /*0028*/ 	.byte	0x02, 0x4a
	.zero		1
	.zero		1


	//----- nvinfo : EIATTR_EXIT_INSTR_OFFSETS
	.align		4
        /*002c*/ 	.byte	0x04, 0x1c
        /*002e*/ 	.short	(.L_17 - .L_16)


	//   ....[0]....
.L_16:
        /*0030*/ 	.word	0x00000070


	//   ....[1]....
        /*0034*/ 	.word	0x000001a0


	//----- nvinfo : EIATTR_CBANK_PARAM_SIZE
	.align		4
.L_17:
        /*0038*/ 	.byte	0x03, 0x19
        /*003a*/ 	.short	0x0008


	//----- nvinfo : EIATTR_PARAM_CBANK
	.align		4
        /*003c*/ 	.byte	0x04, 0x0a
        /*003e*/ 	.short	(.L_19 - .L_18)
	.align		4
.L_18:
        /*0040*/ 	.word	index@(.nv.constant0._Z11scanPartialPf)
        /*0044*/ 	.short	0x0380
        /*0046*/ 	.short	0x0008


	//----- nvinfo : EIATTR_SW_WAR
	.align		4
.L_19:
        /*0048*/ 	.byte	0x04, 0x36
        /*004a*/ 	.short	(.L_21 - .L_20)
.L_20:
        /*004c*/ 	.word	0x00000008
.L_21:


//--------------------- .nv.info._Z10scanKernelPfS_S_ --------------------------
	.section	.nv.info._Z10scanKernelPfS_S_,"",@"SHT_CUDA_INFO"
	.sectionflags	@""
	.align	4


	//----- nvinfo : EIATTR_CUDA_API_VERSION
	.align		4
        /*0000*/ 	.byte	0x04, 0x37
        /*0002*/ 	.short	(.L_23 - .L_22)
.L_22:
        /*0004*/ 	.word	0x00000082


	//----- nvinfo : EIATTR_KPARAM_INFO
	.align		4
.L_23:
        /*0008*/ 	.byte	0x04, 0x17
        /*000a*/ 	.short	(.L_25 - .L_24)
.L_24:
        /*000c*/ 	.word	0x00000000
        /*0010*/ 	.short	0x0002
        /*0012*/ 	.short	0x0010
        /*0014*/ 	.byte	0x00, 0xf5, 0x21, 0x00


	//----- nvinfo : EIATTR_KPARAM_INFO
	.align		4
.L_25:
        /*0018*/ 	.byte	0x04, 0x17
        /*001a*/ 	.short	(.L_27 - .L_26)
.L_26:
        /*001c*/ 	.word	0x00000000
        /*0020*/ 	.short	0x0001
        /*0022*/ 	.short	0x0008
        /*0024*/ 	.byte	0x00, 0xf5, 0x21, 0x00


	//----- nvinfo : EIATTR_KPARAM_INFO
	.align		4
.L_27:
        /*0028*/ 	.byte	0x04, 0x17
        /*002a*/ 	.short	(.L_29 - .L_28)
.L_28:
        /*002c*/ 	.word	0x00000000
        /*0030*/ 	.short	0x0000
        /*0032*/ 	.short	0x0000
        /*0034*/ 	.byte	0x00, 0xf5, 0x21, 0x00


	//----- nvinfo : EIATTR_SPARSE_MMA_MASK
	.align		4
.L_29:
        /*0038*/ 	.byte	0x03, 0x50
        /*003a*/ 	.short	0x0000


	//----- nvinfo : EIATTR_MAXREG_COUNT
	.align		4
        /*003c*/ 	.byte	0x03, 0x1b
        /*003e*/ 	.short	0x00ff


	//----- nvinfo : EIATTR_NUM_BARRIERS
	.align		4
        /*0040*/ 	.byte	0x02, 0x4c
        /*0042*/ 	.byte	0x01
	.zero		1


	//----- nvinfo : EIATTR_MERCURY_ISA_VERSION
	.align		4
        /*0044*/ 	.byte	0x03, 0x5f
        /*0046*/ 	.short	0x0101


	//----- nvinfo : EIATTR_VRC_CTA_INIT_COUNT
	.align		4
        /*0048*/ 	.byte	0x02, 0x4a
	.zero		1
	.zero		1


	//----- nvinfo : EIATTR_EXIT_INSTR_OFFSETS
	.align		4
        /*004c*/ 	.byte	0x04, 0x1c
        /*004e*/ 	.short	(.L_31 - .L_30)


	//   ....[0]....
.L_30:
        /*0050*/ 	.word	0x00000260


	//----- nvinfo : EIATTR_CBANK_PARAM_SIZE
	.align		4
.L_31:
        /*0054*/ 	.byte	0x03, 0x19
        /*0056*/ 	.short	0x0018


	//----- nvinfo : EIATTR_PARAM_CBANK
	.align		4
        /*0058*/ 	.byte	0x04, 0x0a
        /*005a*/ 	.short	(.L_33 - .L_32)
	.align		4
.L_32:
        /*005c*/ 	.word	index@(.nv.constant0._Z10scanKernelPfS_S_)
        /*0060*/ 	.short	0x0380
        /*0062*/ 	.short	0x0018


	//----- nvinfo : EIATTR_SW_WAR
	.align		4
.L_33:
        /*0064*/ 	.byte	0x04, 0x36
        /*0066*/ 	.short	(.L_35 - .L_34)
.L_34:
        /*0068*/ 	.word	0x00000008
.L_35:


//--------------------- .nv.callgraph             --------------------------
	.section	.nv.callgraph,"",@"SHT_CUDA_CALLGRAPH"
	.align	4
	.sectionentsize	8
	.align		4
        /*0000*/ 	.word	0x00000000
	.align		4
        /*0004*/ 	.word	0xffffffff
	.align		4
        /*0008*/ 	.word	0x00000000
	.align		4
        /*000c*/ 	.word	0xfffffffe
	.align		4
        /*0010*/ 	.word	0x00000000
	.align		4
        /*0014*/ 	.word	0xfffffffd
	.align		4
        /*0018*/ 	.word	0x00000000
	.align		4
        /*001c*/ 	.word	0xfffffffc


//--------------------- .text._Z11scanPartialPf   --------------------------
	.section	.text._Z11scanPartialPf,"ax",@progbits
	.align	128
        .global         _Z11scanPartialPf
        .type           _Z11scanPartialPf,@function
        .size           _Z11scanPartialPf,(.L_x_3 - _Z11scanPartialPf)
        .other          _Z11scanPartialPf,@"STO_CUDA_ENTRY STV_DEFAULT"
_Z11scanPartialPf:
.text._Z11scanPartialPf:
[----:B------:R-:W-:Y:S01]  /*0000*/  LDC R1, c[0x0][0x37c] ;  /* 0x0000df00ff017b82 */ /* 0x000fe20000000800 */
[----:B------:R-:W0:Y:S07]  /*0010*/  S2R R11, SR_TID.X ;  /* 0x00000000000b7919 */ /* 0x000e2e0000002100 */
[----:B------:R-:W0:Y:S08]  /*0020*/  S2UR UR4, SR_CTAID.X ;  /* 0x00000000000479c3 */ /* 0x000e300000002500 */
[----:B------:R-:W0:Y:S02]  /*0030*/  LDC R4, c[0x0][0x360] ;  /* 0x0000d800ff047b82 */ /* 0x000e240000000800 */
[C---:B0-----:R-:W-:Y:S01]  /*0040*/  IMAD R7, R4.reuse, UR4, R11 ;  /* 0x0000000404077c24 */ /* 0x041fe2000f8e020b */
[----:B------:R-:W-:-:S04]  /*0050*/  IADD3 R0, PT, PT, R4, -0x1, RZ ;  /* 0xffffffff04007810 */ /* 0x000fc80007ffe0ff */
[----:B------:R-:W-:-:S13]  /*0060*/  ISETP.GE.U32.AND P0, PT, R7, R0, PT ;  /* 0x000000000700720c */ /* 0x000fda0003f06070 */
[----:B------:R-:W-:Y:S05]  /*0070*/  @P0 EXIT ;  /* 0x000000000000094d */ /* 0x000fea0003800000 */
[----:B------:R-:W0:Y:S01]  /*0080*/  LDC.64 R2, c[0x0][0x380] ;  /* 0x0000e000ff027b82 */ /* 0x000e220000000a00 */
[----:B------:R-:W-:Y:S01]  /*0090*/  SHF.R.U32.HI R0, RZ, 0x1, R4 ;  /* 0x00000001ff007819 */ /* 0x000fe20000011604 */
[----:B------:R-:W1:Y:S01]  /*00a0*/  LDCU.64 UR6, c[0x0][0x358] ;  /* 0x00006b00ff0677ac */ /* 0x000e620008000a00 */
[----:B------:R-:W-:Y:S01]  /*00b0*/  UMOV UR4, 0x1 ;  /* 0x0000000100047882 */ /* 0x000fe20000000000 */
[----:B01----:R-:W-:-:S07]  /*00c0*/  IMAD.WIDE.U32 R2, R7, 0x4, R2 ;  /* 0x0000000407027825 */ /* 0x003fce00078e0002 */
.L_x_0:
[----:B------:R-:W-:-:S13]  /*00d0*/  ISETP.GE.U32.AND P0, PT, R11, UR4, PT ;  /* 0x000000040b007c0c */ /* 0x000fda000bf06070 */
[----:B------:R-:W0:Y:S01]  /*00e0*/  @P0 LDC.64 R4, c[0x0][0x380] ;  /* 0x0000e000ff040b82 */ /* 0x000e220000000a00 */
[----:B------:R-:W-:-:S05]  /*00f0*/  @P0 IADD3 R9, PT, PT, R7, -UR4, RZ ;  /* 0x8000000407090c10 */ /* 0x000fca000fffe0ff */
[----:B0-----:R-:W-:-:S05]  /*0100*/  @P0 IMAD.WIDE R4, R9, 0x4, R4 ;  /* 0x0000000409040825 */ /* 0x001fca00078e0204 */
[----:B------:R-:W2:Y:S01]  /*0110*/  @P0 LDG.E R6, desc[UR6][R4.64] ;  /* 0x0000000604060981 */ /* 0x000ea2000c1e1900 */
[----:B------:R-:W-:Y:S06]  /*0120*/  BAR.SYNC.DEFER_BLOCKING 0x0 ;  /* 0x0000000000007b1d */ /* 0x000fec0000010000 */
[----:B------:R-:W2:Y:S01]  /*0130*/  @P0 LDG.E R9, desc[UR6][R2.64] ;  /* 0x0000000602090981 */ /* 0x000ea2000c1e1900 */
[----:B------:R-:W-:Y:S01]  /*0140*/  USHF.L.U32 UR4, UR4, 0x1, URZ ;  /* 0x0000000104047899 */ /* 0x000fe200080006ff */
[----:B--2---:R-:W-:-:S05]  /*0150*/  @P0 FADD R9, R6, R9 ;  /* 0x0000000906090221 */ /* 0x004fca0000000000 */
[----:B------:R0:W-:Y:S01]  /*0160*/  @P0 STG.E desc[UR6][R2.64], R9 ;  /* 0x0000000902000986 */ /* 0x0001e2000c101906 */
[----:B------:R-:W-:Y:S01]  /*0170*/  BAR.SYNC.DEFER_BLOCKING 0x0 ;  /* 0x0000000000007b1d */ /* 0x000fe20000010000 */
[----:B------:R-:W-:-:S13]  /*0180*/  ISETP.LT.U32.AND P0, PT, R0, UR4, PT ;  /* 0x0000000400007c0c */ /* 0x000fda000bf01070 */
[----:B0-----:R-:W-:Y:S05]  /*0190*/  @!P0 BRA `(.L_x_0) ;  /* 0xfffffffc00cc8947 */ /* 0x001fea000383ffff */
[----:B------:R-:W-:Y:S05]  /*01a0*/  EXIT ;  /* 0x000000000000794d */ /* 0x000fea0003800000 */
.L_x_1:
[----:B------:R-:W-:-:S00]  /*01b0*/  BRA `(.L_x_1) ;  /* 0xfffffffc00fc7947 */ /* 0x000fc0000383ffff */
[----:B------:R-:W-:-:S00]  /*01c0*/  NOP ;  /* 0x0000000000007918 */ /* 0x000fc00000000000 */
        /* <DEDUP_REMOVED lines=11> */
.L_x_3:


//--------------------- .text._Z10scanKernelPfS_S_ --------------------------
	.section	.text._Z10scanKernelPfS_S_,"ax",@progbits
	.align	128
        .global         _Z10scanKernelPfS_S_
        .type           _Z10scanKernelPfS_S_,@function
        .size           _Z10scanKernelPfS_S_,(.L_x_4 - _Z10scanKernelPfS_S_)
        .other          _Z10scanKernelPfS_S_,@"STO_CUDA_ENTRY STV_DEFAULT"
_Z10scanKernelPfS_S_:
.text._Z10scanKernelPfS_S_:
[----:B------:R-:W-:Y:S01]  /*0000*/  LDC R1, c[0x0][0x37c] ;  /* 0x0000df00ff017b82 */ /* 0x000fe20000000800 */
[----:B------:R-:W0:Y:S07]  /*0010*/  S2R R6, SR_TID.X ;  /* 0x0000000000067919 */ /* 0x000e2e0000002100 */
[----:B------:R-:W1:Y:S01]  /*0020*/  LDC.64 R2, c[0x0][0x380] ;  /* 0x0000e000ff027b82 */ /* 0x000e620000000a00 */
[----:B------:R-:W0:Y:S01]  /*0030*/  LDCU UR6, c[0x0][0x360] ;  /* 0x00006c00ff0677ac */ /* 0x000e220008000800 */
[----:B------:R-:W0:Y:S01]  /*0040*/  S2R R13, SR_CTAID.X ;  /* 0x00000000000d7919 */ /* 0x000e220000002500 */
[----:B------:R-:W2:Y:S01]  /*0050*/  LDCU.64 UR8, c[0x0][0x358] ;  /* 0x00006b00ff0877ac */ /* 0x000ea20008000a00 */
[----:B0-----:R-:W-:-:S04]  /*0060*/  IMAD R7, R13, UR6, R6 ;  /* 0x000000060d077c24 */ /* 0x001fc8000f8e0206 */
[----:B-1----:R-:W-:-:S06]  /*0070*/  IMAD.WIDE R2, R7, 0x4, R2 ;  /* 0x0000000407027825 */ /* 0x002fcc00078e0202 */
[----:B--2---:R-:W2:Y:S01]  /*0080*/  LDG.E R2, desc[UR8][R2.64] ;  /* 0x0000000802027981 */ /* 0x004ea2000c1e1900 */
[----:B------:R-:W0:Y:S01]  /*0090*/  S2UR UR5, SR_CgaCtaId ;  /* 0x00000000000579c3 */ /* 0x000e220000008800 */
[----:B------:R-:W-:Y:S01]  /*00a0*/  UMOV UR4, 0x400 ;  /* 0x0000040000047882 */ /* 0x000fe20000000000 */
[C---:B------:R-:W-:Y:S02]  /*00b0*/  ISETP.NE.AND P1, PT, R6.reuse, RZ, PT ;  /* 0x000000ff0600720c */ /* 0x040fe40003f25270 */
[----:B------:R-:W-:Y:S01]  /*00c0*/  ISETP.GE.U32.AND P0, PT, R6, 0x2, PT ;  /* 0x000000020600780c */ /* 0x000fe20003f06070 */
[----:B0-----:R-:W-:-:S06]  /*00d0*/  ULEA UR4, UR5, UR4, 0x18 ;  /* 0x0000000405047291 */ /* 0x001fcc000f8ec0ff */
[----:B------:R-:W-:Y:S01]  /*00e0*/  LEA R9, R6, UR4, 0x2 ;  /* 0x0000000406097c11 */ /* 0x000fe2000f8e10ff */
[----:B------:R-:W-:-:S04]  /*00f0*/  UIADD3 UR4, UPT, UPT, UR6, -0x1, URZ ;  /* 0xffffffff06047890 */ /* 0x000fc8000fffe0ff */
[----:B--2---:R-:W-:Y:S01]  /*0100*/  STS [R9], R2 ;  /* 0x0000000209007388 */ /* 0x004fe20000000800 */
[----:B------:R-:W-:Y:S06]  /*0110*/  BAR.SYNC.DEFER_BLOCKING 0x0 ;  /* 0x0000000000007b1d */ /* 0x000fec0000010000 */
[----:B------:R-:W-:Y:S02]  /*0120*/  @P1 LDS R0, [R9+-0x4] ;  /* 0xfffffc0009001984 */ /* 0x000fe40000000800 */
[----:B------:R-:W-:Y:S06]  /*0130*/  BAR.SYNC.DEFER_BLOCKING 0x0 ;  /* 0x0000000000007b1d */ /* 0x000fec0000010000 */
[----:B------:R-:W0:Y:S02]  /*0140*/  @P1 LDS R5, [R9] ;  /* 0x0000000009051984 */ /* 0x000e240000000800 */
[----:B0-----:R-:W-:-:S05]  /*0150*/  @P1 FADD R4, R0, R5 ;  /* 0x0000000500041221 */ /* 0x001fca0000000000 */
[----:B------:R0:W-:Y:S01]  /*0160*/  @P1 STS [R9], R4 ;  /* 0x0000000409001388 */ /* 0x0001e20000000800 */
[----:B------:R-:W-:Y:S01]  /*0170*/  BAR.SYNC.DEFER_BLOCKING 0x0 ;  /* 0x0000000000007b1d */ /* 0x000fe20000010000 */
[----:B------:R-:W-:-:S07]  /*0180*/  ISETP.NE.AND P1, PT, R6, UR4, PT ;  /* 0x0000000406007c0c */ /* 0x000fce000bf25270 */
[----:B0-----:R-:W0:Y:S01]  /*0190*/  LDC.64 R4, c[0x0][0x388] ;  /* 0x0000e200ff047b82 */ /* 0x001e220000000a00 */
[----:B------:R-:W-:Y:S07]  /*01a0*/  @P0 LDS R0, [R9+-0x8] ;  /* 0xfffff80009000984 */ /* 0x000fee0000000800 */
[----:B------:R-:W-:Y:S01]  /*01b0*/  BAR.SYNC.DEFER_BLOCKING 0x0 ;  /* 0x0000000000007b1d */ /* 0x000fe20000010000 */
[----:B0-----:R-:W-:-:S05]  /*01c0*/  IMAD.WIDE R4, R7, 0x4, R4 ;  /* 0x0000000407047825 */ /* 0x001fca00078e0204 */
[----:B------:R-:W0:Y:S02]  /*01d0*/  @P0 LDS R3, [R9] ;  /* 0x0000000009030984 */ /* 0x000e240000000800 */
[----:B0-----:R-:W-:Y:S02]  /*01e0*/  @P0 FADD R0, R3, R0 ;  /* 0x0000000003000221 */ /* 0x001fe40000000000 */
[----:B------:R-:W0:Y:S03]  /*01f0*/  @!P1 LDC.64 R2, c[0x0][0x390] ;  /* 0x0000e400ff029b82 */ /* 0x000e260000000a00 */
[----:B------:R-:W-:Y:S05]  /*0200*/  @P0 STS [R9], R0 ;  /* 0x0000000009000388 */ /* 0x000fea0000000800 */
[----:B------:R-:W-:Y:S01]  /*0210*/  BAR.SYNC.DEFER_BLOCKING 0x0 ;  /* 0x0000000000007b1d */ /* 0x000fe20000010000 */
[----:B0-----:R-:W-:-:S05]  /*0220*/  @!P1 IMAD.WIDE.U32 R2, R13, 0x4, R2 ;  /* 0x000000040d029825 */ /* 0x001fca00078e0002 */
[----:B------:R-:W0:Y:S04]  /*0230*/  LDS R11, [R9] ;  /* 0x00000000090b7984 */ /* 0x000e280000000800 */
[----:B0-----:R-:W-:Y:S04]  /*0240*/  @!P1 STG.E desc[UR8][R2.64], R11 ;  /* 0x0000000b02009986 */ /* 0x001fe8000c101908 */
[----:B------:R-:W-:Y:S01]  /*0250*/  STG.E desc[UR8][R4.64], R11 ;  /* 0x0000000b04007986 */ /* 0x000fe2000c101908 */
[----:B------:R-:W-:Y:S05]  /*0260*/  EXIT ;  /* 0x000000000000794d */ /* 0x000fea0003800000 */
.L_x_2:
        /* <DEDUP_REMOVED lines=9> */
.L_x_4:


//--------------------- .nv.shared.reserved.0     --------------------------
	.section	.nv.shared.reserved.0,"aw",@nobits
	.weak		__nv_reservedSMEM_offset_0_alias
	.size		__nv_reservedSMEM_offset_0_alias, 0, 64
	.other		__nv_reservedSMEM_offset_0_alias,@"STO_CUDA_RESERVED_SHARED STV_DEFAULT"
__nv_reservedSMEM_offset_0_alias:
	.zero		0
	.zero		64


//--------------------- .nv.shared._Z10scanKernelPfS_S_ --------------------------
	.section	.nv.shared._Z10scanKernelPfS_S_,"aw",@nobits
	.sectionflags	@""
	.align	4
.nv.shared._Z10scanKernelPfS_S_:
	.zero		1040


//--------------------- .nv.constant0._Z11scanPartialPf --------------------------
	.section	.nv.constant0._Z11scanPartialPf,"a",@progbits
	.sectionflags	@""
	.align	4
.nv.constant0._Z11scanPartialPf:
	.zero		904


//--------------------- .nv.constant0._Z10scanKernelPfS_S_ --------------------------
	.section	.nv.constant0._Z10scanKernelPfS_S_,"a",@progbits
	.sectionflags	@""
	.align	4
.nv.constant0._Z10scanKernelPfS_S_:
	.zero		920


//--------------------- SYMBOLS --------------------------

	.type		.nv.reservedSmem.offset0,@object
	.size		.nv.reservedSmem.offset0,0x4
	.type		.nv.reservedSmem.cap,@object
	.size		.nv.reservedSmem.cap,0x4
